//
// Generated by NVIDIA NVVM Compiler
//
// Compiler Build ID: CL-36424714
// Cuda compilation tools, release 13.0, V13.0.88
// Based on NVVM 20.0.0
//

.version 9.0
.target sm_100
.address_size 64

	// .globl	_ZN3cub18CUB_300001_SM_10006detail11EmptyKernelIvEEvv
.global .align 1 .b8 _ZN40_INTERNAL_30e11a11_4_k_cu_f0b26ae9_591314cuda3std3__45__cpo5beginE[1];
.global .align 1 .b8 _ZN40_INTERNAL_30e11a11_4_k_cu_f0b26ae9_591314cuda3std3__45__cpo3endE[1];
.global .align 1 .b8 _ZN40_INTERNAL_30e11a11_4_k_cu_f0b26ae9_591314cuda3std3__45__cpo6cbeginE[1];
.global .align 1 .b8 _ZN40_INTERNAL_30e11a11_4_k_cu_f0b26ae9_591314cuda3std3__45__cpo4cendE[1];
.global .align 1 .b8 _ZN40_INTERNAL_30e11a11_4_k_cu_f0b26ae9_591314cuda3std3__45__cpo6rbeginE[1];
.global .align 1 .b8 _ZN40_INTERNAL_30e11a11_4_k_cu_f0b26ae9_591314cuda3std3__45__cpo4rendE[1];
.global .align 1 .b8 _ZN40_INTERNAL_30e11a11_4_k_cu_f0b26ae9_591314cuda3std3__45__cpo7crbeginE[1];
.global .align 1 .b8 _ZN40_INTERNAL_30e11a11_4_k_cu_f0b26ae9_591314cuda3std3__45__cpo5crendE[1];
.global .align 1 .b8 _ZN40_INTERNAL_30e11a11_4_k_cu_f0b26ae9_591314cuda3std3__442_GLOBAL__N__30e11a11_4_k_cu_f0b26ae9_591316ignoreE[1];
.global .align 1 .b8 _ZN40_INTERNAL_30e11a11_4_k_cu_f0b26ae9_591314cuda3std3__419piecewise_constructE[1];
.global .align 1 .b8 _ZN40_INTERNAL_30e11a11_4_k_cu_f0b26ae9_591314cuda3std3__48in_placeE[1];
.global .align 1 .b8 _ZN40_INTERNAL_30e11a11_4_k_cu_f0b26ae9_591314cuda3std3__420unreachable_sentinelE[1];
.global .align 1 .b8 _ZN40_INTERNAL_30e11a11_4_k_cu_f0b26ae9_591314cuda3std3__47nulloptE[1];
.global .align 1 .b8 _ZN40_INTERNAL_30e11a11_4_k_cu_f0b26ae9_591314cuda3std3__48unexpectE[1];
.global .align 1 .b8 _ZN40_INTERNAL_30e11a11_4_k_cu_f0b26ae9_591314cuda3std6ranges3__45__cpo4swapE[1];
.global .align 1 .b8 _ZN40_INTERNAL_30e11a11_4_k_cu_f0b26ae9_591314cuda3std6ranges3__45__cpo9iter_moveE[1];
.global .align 1 .b8 _ZN40_INTERNAL_30e11a11_4_k_cu_f0b26ae9_591314cuda3std6ranges3__45__cpo5beginE[1];
.global .align 1 .b8 _ZN40_INTERNAL_30e11a11_4_k_cu_f0b26ae9_591314cuda3std6ranges3__45__cpo3endE[1];
.global .align 1 .b8 _ZN40_INTERNAL_30e11a11_4_k_cu_f0b26ae9_591314cuda3std6ranges3__45__cpo6cbeginE[1];
.global .align 1 .b8 _ZN40_INTERNAL_30e11a11_4_k_cu_f0b26ae9_591314cuda3std6ranges3__45__cpo4cendE[1];
.global .align 1 .b8 _ZN40_INTERNAL_30e11a11_4_k_cu_f0b26ae9_591314cuda3std6ranges3__45__cpo7advanceE[1];
.global .align 1 .b8 _ZN40_INTERNAL_30e11a11_4_k_cu_f0b26ae9_591314cuda3std6ranges3__45__cpo9iter_swapE[1];
.global .align 1 .b8 _ZN40_INTERNAL_30e11a11_4_k_cu_f0b26ae9_591314cuda3std6ranges3__45__cpo4nextE[1];
.global .align 1 .b8 _ZN40_INTERNAL_30e11a11_4_k_cu_f0b26ae9_591314cuda3std6ranges3__45__cpo4prevE[1];
.global .align 1 .b8 _ZN40_INTERNAL_30e11a11_4_k_cu_f0b26ae9_591314cuda3std6ranges3__45__cpo4dataE[1];
.global .align 1 .b8 _ZN40_INTERNAL_30e11a11_4_k_cu_f0b26ae9_591314cuda3std6ranges3__45__cpo5cdataE[1];
.global .align 1 .b8 _ZN40_INTERNAL_30e11a11_4_k_cu_f0b26ae9_591314cuda3std6ranges3__45__cpo4sizeE[1];
.global .align 1 .b8 _ZN40_INTERNAL_30e11a11_4_k_cu_f0b26ae9_591314cuda3std6ranges3__45__cpo5ssizeE[1];
.global .align 1 .b8 _ZN40_INTERNAL_30e11a11_4_k_cu_f0b26ae9_591314cuda3std6ranges3__45__cpo8distanceE[1];
.global .align 1 .b8 _ZN40_INTERNAL_30e11a11_4_k_cu_f0b26ae9_591316thrust24THRUST_300001_SM_1000_NS6system6detail10sequential3seqE[1];
.global .align 1 .b8 _ZN40_INTERNAL_30e11a11_4_k_cu_f0b26ae9_591316thrust24THRUST_300001_SM_1000_NS12placeholders2_1E[1];
.global .align 1 .b8 _ZN40_INTERNAL_30e11a11_4_k_cu_f0b26ae9_591316thrust24THRUST_300001_SM_1000_NS12placeholders2_2E[1];
.global .align 1 .b8 _ZN40_INTERNAL_30e11a11_4_k_cu_f0b26ae9_591316thrust24THRUST_300001_SM_1000_NS12placeholders2_3E[1];
.global .align 1 .b8 _ZN40_INTERNAL_30e11a11_4_k_cu_f0b26ae9_591316thrust24THRUST_300001_SM_1000_NS12placeholders2_4E[1];
.global .align 1 .b8 _ZN40_INTERNAL_30e11a11_4_k_cu_f0b26ae9_591316thrust24THRUST_300001_SM_1000_NS12placeholders2_5E[1];
.global .align 1 .b8 _ZN40_INTERNAL_30e11a11_4_k_cu_f0b26ae9_591316thrust24THRUST_300001_SM_1000_NS12placeholders2_6E[1];
.global .align 1 .b8 _ZN40_INTERNAL_30e11a11_4_k_cu_f0b26ae9_591316thrust24THRUST_300001_SM_1000_NS12placeholders2_7E[1];
.global .align 1 .b8 _ZN40_INTERNAL_30e11a11_4_k_cu_f0b26ae9_591316thrust24THRUST_300001_SM_1000_NS12placeholders2_8E[1];
.global .align 1 .b8 _ZN40_INTERNAL_30e11a11_4_k_cu_f0b26ae9_591316thrust24THRUST_300001_SM_1000_NS12placeholders2_9E[1];
.global .align 1 .b8 _ZN40_INTERNAL_30e11a11_4_k_cu_f0b26ae9_591316thrust24THRUST_300001_SM_1000_NS12placeholders3_10E[1];

.visible .entry _ZN3cub18CUB_300001_SM_10006detail11EmptyKernelIvEEvv()
{


	ret;

}


// ===== COMPILED SASS (sm_100) =====

	.target	sm_100

	.elftype	@"ET_EXEC"


//--------------------- .note.nv.tkinfo           --------------------------
	.section	.note.nv.tkinfo,"",@"SHT_NOTE"
	.sectionflags	@"SHF_NOTE_NV_TKINFO"
	.tkinfo
        /*0018*/ 	.word	0x00000002
        /*0030*/ 	.string	""
        /*0030*/ 	.string	"ptxas"
        /*0030*/ 	.string	"Cuda compilation tools, release 13.0, V13.0.88"
        /*0030*/ 	.string	"Build cuda_13.0.r13.0/compiler.36424714_0"
        /*0030*/ 	.string	"-arch sm_100 -m 64 "



//--------------------- .note.nv.cuinfo           --------------------------
	.section	.note.nv.cuinfo,"",@"SHT_NOTE"
	.sectionflags	@"SHF_NOTE_NV_CUINFO"
        /*0018*/ 	.short	0x0002
        /*001a*/ 	.short	0x0064
        /*001c*/ 	.short	0x0082
	.zero		2


//--------------------- .nv.info                  --------------------------
	.section	.nv.info,"",@"SHT_CUDA_INFO"
	.align	4


	//----- nvinfo : EIATTR_REGCOUNT
	.align		4
        /*0000*/ 	.byte	0x04, 0x2f
        /*0002*/ 	.short	(.L_41 - .L_40)
	.align		4
.L_40:
        /*0004*/ 	.word	index@(_ZN3cub18CUB_300001_SM_10006detail11EmptyKernelIvEEvv)
        /*0008*/ 	.word	0x00000004


	//----- nvinfo : EIATTR_FRAME_SIZE
	.align		4
.L_41:
        /*000c*/ 	.byte	0x04, 0x11
        /*000e*/ 	.short	(.L_43 - .L_42)
	.align		4
.L_42:
        /*0010*/ 	.word	index@(_ZN3cub18CUB_300001_SM_10006detail11EmptyKernelIvEEvv)
        /*0014*/ 	.word	0x00000000


	//----- nvinfo : EIATTR_MIN_STACK_SIZE
	.align		4
.L_43:
        /*0018*/ 	.byte	0x04, 0x12
        /*001a*/ 	.short	(.L_45 - .L_44)
	.align		4
.L_44:
        /*001c*/ 	.word	index@(_ZN3cub18CUB_300001_SM_10006detail11EmptyKernelIvEEvv)
        /*0020*/ 	.word	0x00000000
.L_45:


//--------------------- .nv.compat                --------------------------
	.section	.nv.compat,"",@"SHT_CUDA_COMPAT_INFO"
	.align	4
        /*0000*/ 	.byte	0x02, 0x09, 0x00, 0x00, 0x02, 0x02, 0x01, 0x00, 0x02, 0x05, 0x05, 0x00, 0x03, 0x07, 0x01, 0x01
        /*0010*/ 	.byte	0x02, 0x03, 0x00, 0x00, 0x02, 0x06, 0x01, 0x00, 0x04, 0x0b, 0x08, 0x00, 0x09, 0x00, 0x00, 0x00
        /*0020*/ 	.byte	0x00, 0x00, 0x00, 0x00


//--------------------- .nv.info._ZN3cub18CUB_300001_SM_10006detail11EmptyKernelIvEEvv --------------------------
	.section	.nv.info._ZN3cub18CUB_300001_SM_10006detail11EmptyKernelIvEEvv,"",@"SHT_CUDA_INFO"
	.sectionflags	@""
	.align	4


	//----- nvinfo : EIATTR_CUDA_API_VERSION
	.align		4
        /*0000*/ 	.byte	0x04, 0x37
        /*0002*/ 	.short	(.L_47 - .L_46)
.L_46:
        /*0004*/ 	.word	0x00000082


	//----- nvinfo : EIATTR_SPARSE_MMA_MASK
	.align		4
.L_47:
        /*0008*/ 	.byte	0x03, 0x50
        /*000a*/ 	.short	0x0000


	//----- nvinfo : EIATTR_MAXREG_COUNT
	.align		4
        /*000c*/ 	.byte	0x03, 0x1b
        /*000e*/ 	.short	0x00ff


	//----- nvinfo : EIATTR_MERCURY_ISA_VERSION
	.align		4
        /*0010*/ 	.byte	0x03, 0x5f
        /*0012*/ 	.short	0x0101


	//----- nvinfo : EIATTR_VRC_CTA_INIT_COUNT
	.align		4
        /*0014*/ 	.byte	0x02, 0x4a
	.zero		1
	.zero		1


	//----- nvinfo : EIATTR_EXIT_INSTR_OFFSETS
	.align		4
        /*0018*/ 	.byte	0x04, 0x1c
        /*001a*/ 	.short	(.L_49 - .L_48)


	//   ....[0]....
.L_48:
        /*001c*/ 	.word	0x00000010


	//----- nvinfo : EIATTR_SW_WAR
	.align		4
.L_49:
        /*0020*/ 	.byte	0x04, 0x36
        /*0022*/ 	.short	(.L_51 - .L_50)
.L_50:
        /*0024*/ 	.word	0x00000008
.L_51:


//--------------------- .nv.callgraph             --------------------------
	.section	.nv.callgraph,"",@"SHT_CUDA_CALLGRAPH"
	.align	4
	.sectionentsize	8
	.align		4
        /*0000*/ 	.word	0x00000000
	.align		4
        /*0004*/ 	.word	0xffffffff
	.align		4
        /*0008*/ 	.word	0x00000000
	.align		4
        /*000c*/ 	.word	0xfffffffe
	.align		4
        /*0010*/ 	.word	0x00000000
	.align		4
        /*0014*/ 	.word	0xfffffffd
	.align		4
        /*0018*/ 	.word	0x00000000
	.align		4
        /*001c*/ 	.word	0xfffffffc


//--------------------- .nv.constant4             --------------------------
	.section	.nv.constant4,"a",@progbits
	.align	8
	.align		8
.nv.constant4:
        /*0000*/ 	.dword	_ZN40_INTERNAL_30e11a11_4_k_cu_f0b26ae9_595164cuda3std3__45__cpo5beginE
	.align		8
        /*0008*/ 	.dword	_ZN40_INTERNAL_30e11a11_4_k_cu_f0b26ae9_595164cuda3std3__45__cpo3endE
	.align		8
        /*0010*/ 	.dword	_ZN40_INTERNAL_30e11a11_4_k_cu_f0b26ae9_595164cuda3std3__45__cpo6cbeginE
	.align		8
        /*0018*/ 	.dword	_ZN40_INTERNAL_30e11a11_4_k_cu_f0b26ae9_595164cuda3std3__45__cpo4cendE
	.align		8
        /*0020*/ 	.dword	_ZN40_INTERNAL_30e11a11_4_k_cu_f0b26ae9_595164cuda3std3__45__cpo6rbeginE
	.align		8
        /*0028*/ 	.dword	_ZN40_INTERNAL_30e11a11_4_k_cu_f0b26ae9_595164cuda3std3__45__cpo4rendE
	.align		8
        /*0030*/ 	.dword	_ZN40_INTERNAL_30e11a11_4_k_cu_f0b26ae9_595164cuda3std3__45__cpo7crbeginE
	.align		8
        /*0038*/ 	.dword	_ZN40_INTERNAL_30e11a11_4_k_cu_f0b26ae9_595164cuda3std3__45__cpo5crendE
	.align		8
        /*0040*/ 	.dword	_ZN40_INTERNAL_30e11a11_4_k_cu_f0b26ae9_595164cuda3std3__442_GLOBAL__N__30e11a11_4_k_cu_f0b26ae9_595166ignoreE
	.align		8
        /*0048*/ 	.dword	_ZN40_INTERNAL_30e11a11_4_k_cu_f0b26ae9_595164cuda3std3__419piecewise_constructE
	.align		8
        /*0050*/ 	.dword	_ZN40_INTERNAL_30e11a11_4_k_cu_f0b26ae9_595164cuda3std3__48in_placeE
	.align		8
        /*0058*/ 	.dword	_ZN40_INTERNAL_30e11a11_4_k_cu_f0b26ae9_595164cuda3std3__420unreachable_sentinelE
	.align		8
        /*0060*/ 	.dword	_ZN40_INTERNAL_30e11a11_4_k_cu_f0b26ae9_595164cuda3std3__47nulloptE
	.align		8
        /*0068*/ 	.dword	_ZN40_INTERNAL_30e11a11_4_k_cu_f0b26ae9_595164cuda3std3__48unexpectE
	.align		8
        /*0070*/ 	.dword	_ZN40_INTERNAL_30e11a11_4_k_cu_f0b26ae9_595164cuda3std6ranges3__45__cpo4swapE
	.align		8
        /*0078*/ 	.dword	_ZN40_INTERNAL_30e11a11_4_k_cu_f0b26ae9_595164cuda3std6ranges3__45__cpo9iter_moveE
	.align		8
        /*0080*/ 	.dword	_ZN40_INTERNAL_30e11a11_4_k_cu_f0b26ae9_595164cuda3std6ranges3__45__cpo5beginE
	.align		8
        /*0088*/ 	.dword	_ZN40_INTERNAL_30e11a11_4_k_cu_f0b26ae9_595164cuda3std6ranges3__45__cpo3endE
	.align		8
        /*0090*/ 	.dword	_ZN40_INTERNAL_30e11a11_4_k_cu_f0b26ae9_595164cuda3std6ranges3__45__cpo6cbeginE
	.align		8
        /*0098*/ 	.dword	_ZN40_INTERNAL_30e11a11_4_k_cu_f0b26ae9_595164cuda3std6ranges3__45__cpo4cendE
	.align		8
        /*00a0*/ 	.dword	_ZN40_INTERNAL_30e11a11_4_k_cu_f0b26ae9_595164cuda3std6ranges3__45__cpo7advanceE
	.align		8
        /*00a8*/ 	.dword	_ZN40_INTERNAL_30e11a11_4_k_cu_f0b26ae9_595164cuda3std6ranges3__45__cpo9iter_swapE
	.align		8
        /*00b0*/ 	.dword	_ZN40_INTERNAL_30e11a11_4_k_cu_f0b26ae9_595164cuda3std6ranges3__45__cpo4nextE
	.align		8
        /*00b8*/ 	.dword	_ZN40_INTERNAL_30e11a11_4_k_cu_f0b26ae9_595164cuda3std6ranges3__45__cpo4prevE
	.align		8
        /*00c0*/ 	.dword	_ZN40_INTERNAL_30e11a11_4_k_cu_f0b26ae9_595164cuda3std6ranges3__45__cpo4dataE
	.align		8
        /*00c8*/ 	.dword	_ZN40_INTERNAL_30e11a11_4_k_cu_f0b26ae9_595164cuda3std6ranges3__45__cpo5cdataE
	.align		8
        /*00d0*/ 	.dword	_ZN40_INTERNAL_30e11a11_4_k_cu_f0b26ae9_595164cuda3std6ranges3__45__cpo4sizeE
	.align		8
        /*00d8*/ 	.dword	_ZN40_INTERNAL_30e11a11_4_k_cu_f0b26ae9_595164cuda3std6ranges3__45__cpo5ssizeE
	.align		8
        /*00e0*/ 	.dword	_ZN40_INTERNAL_30e11a11_4_k_cu_f0b26ae9_595164cuda3std6ranges3__45__cpo8distanceE
	.align		8
        /*00e8*/ 	.dword	_ZN40_INTERNAL_30e11a11_4_k_cu_f0b26ae9_595166thrust24THRUST_300001_SM_1000_NS6system6detail10sequential3seqE
	.align		8
        /*00f0*/ 	.dword	_ZN40_INTERNAL_30e11a11_4_k_cu_f0b26ae9_595166thrust24THRUST_300001_SM_1000_NS12placeholders2_1E
	.align		8
        /*00f8*/ 	.dword	_ZN40_INTERNAL_30e11a11_4_k_cu_f0b26ae9_595166thrust24THRUST_300001_SM_1000_NS12placeholders2_2E
	.align		8
        /*0100*/ 	.dword	_ZN40_INTERNAL_30e11a11_4_k_cu_f0b26ae9_595166thrust24THRUST_300001_SM_1000_NS12placeholders2_3E
	.align		8
        /*0108*/ 	.dword	_ZN40_INTERNAL_30e11a11_4_k_cu_f0b26ae9_595166thrust24THRUST_300001_SM_1000_NS12placeholders2_4E
	.align		8
        /*0110*/ 	.dword	_ZN40_INTERNAL_30e11a11_4_k_cu_f0b26ae9_595166thrust24THRUST_300001_SM_1000_NS12placeholders2_5E
	.align		8
        /*0118*/ 	.dword	_ZN40_INTERNAL_30e11a11_4_k_cu_f0b26ae9_595166thrust24THRUST_300001_SM_1000_NS12placeholders2_6E
	.align		8
        /*0120*/ 	.dword	_ZN40_INTERNAL_30e11a11_4_k_cu_f0b26ae9_595166thrust24THRUST_300001_SM_1000_NS12placeholders2_7E
	.align		8
        /*0128*/ 	.dword	_ZN40_INTERNAL_30e11a11_4_k_cu_f0b26ae9_595166thrust24THRUST_300001_SM_1000_NS12placeholders2_8E
	.align		8
        /*0130*/ 	.dword	_ZN40_INTERNAL_30e11a11_4_k_cu_f0b26ae9_595166thrust24THRUST_300001_SM_1000_NS12placeholders2_9E
	.align		8
        /*0138*/ 	.dword	_ZN40_INTERNAL_30e11a11_4_k_cu_f0b26ae9_595166thrust24THRUST_300001_SM_1000_NS12placeholders3_10E


//--------------------- .text._ZN3cub18CUB_300001_SM_10006detail11EmptyKernelIvEEvv --------------------------
	.section	.text._ZN3cub18CUB_300001_SM_10006detail11EmptyKernelIvEEvv,"ax",@progbits
	.align	128
        .global         _ZN3cub18CUB_300001_SM_10006detail11EmptyKernelIvEEvv
        .type           _ZN3cub18CUB_300001_SM_10006detail11EmptyKernelIvEEvv,@function
        .size           _ZN3cub18CUB_300001_SM_10006detail11EmptyKernelIvEEvv,(.L_x_1 - _ZN3cub18CUB_300001_SM_10006detail11EmptyKernelIvEEvv)
        .other          _ZN3cub18CUB_300001_SM_10006detail11EmptyKernelIvEEvv,@"STO_CUDA_ENTRY STV_DEFAULT"
_ZN3cub18CUB_300001_SM_10006detail11EmptyKernelIvEEvv:
.text._ZN3cub18CUB_300001_SM_10006detail11EmptyKernelIvEEvv:
[----:B------:R-:W-:Y:S01]  /*0000*/  LDC R1, c[0x0][0x37c] ;  /* 0x0000df00ff017b82 */ /* 0x000fe20000000800 */
[----:B------:R-:W-:Y:S05]  /*0010*/  EXIT ;  /* 0x000000000000794d */ /* 0x000fea0003800000 */
.L_x_0:
[----:B------:R-:W-:-:S00]  /*0020*/  BRA `(.L_x_0) ;  /* 0xfffffffc00fc7947 */ /* 0x000fc0000383ffff */
[----:B------:R-:W-:-:S00]  /*0030*/  NOP ;  /* 0x0000000000007918 */ /* 0x000fc00000000000 */
        /* <DEDUP_REMOVED lines=12> */
.L_x_1:


//--------------------- .nv.shared.reserved.0     --------------------------
	.section	.nv.shared.reserved.0,"aw",@nobits
	.weak		__nv_reservedSMEM_offset_0_alias
	.size		__nv_reservedSMEM_offset_0_alias, 0, 64
	.other		__nv_reservedSMEM_offset_0_alias,@"STO_CUDA_RESERVED_SHARED STV_DEFAULT"
__nv_reservedSMEM_offset_0_alias:
	.zero		0
	.zero		64


//--------------------- .nv.global                --------------------------
	.section	.nv.global,"aw",@nobits
.nv.global:
	.type		_ZN40_INTERNAL_30e11a11_4_k_cu_f0b26ae9_595166thrust24THRUST_300001_SM_1000_NS12placeholders2_5E,@object
	.size		_ZN40_INTERNAL_30e11a11_4_k_cu_f0b26ae9_595166thrust24THRUST_300001_SM_1000_NS12placeholders2_5E,(_ZN40_INTERNAL_30e11a11_4_k_cu_f0b26ae9_595164cuda3std3__45__cpo6cbeginE - _ZN40_INTERNAL_30e11a11_4_k_cu_f0b26ae9_595166thrust24THRUST_300001_SM_1000_NS12placeholders2_5E)
_ZN40_INTERNAL_30e11a11_4_k_cu_f0b26ae9_595166thrust24THRUST_300001_SM_1000_NS12placeholders2_5E:
	.zero		1
	.type		_ZN40_INTERNAL_30e11a11_4_k_cu_f0b26ae9_595164cuda3std3__45__cpo6cbeginE,@object
	.size		_ZN40_INTERNAL_30e11a11_4_k_cu_f0b26ae9_595164cuda3std3__45__cpo6cbeginE,(_ZN40_INTERNAL_30e11a11_4_k_cu_f0b26ae9_595164cuda3std6ranges3__45__cpo6cbeginE - _ZN40_INTERNAL_30e11a11_4_k_cu_f0b26ae9_595164cuda3std3__45__cpo6cbeginE)
_ZN40_INTERNAL_30e11a11_4_k_cu_f0b26ae9_595164cuda3std3__45__cpo6cbeginE:
	.zero		1
	.type		_ZN40_INTERNAL_30e11a11_4_k_cu_f0b26ae9_595164cuda3std6ranges3__45__cpo6cbeginE,@object
	.size		_ZN40_INTERNAL_30e11a11_4_k_cu_f0b26ae9_595164cuda3std6ranges3__45__cpo6cbeginE,(_ZN40_INTERNAL_30e11a11_4_k_cu_f0b26ae9_595164cuda3std3__48in_placeE - _ZN40_INTERNAL_30e11a11_4_k_cu_f0b26ae9_595164cuda3std6ranges3__45__cpo6cbeginE)
_ZN40_INTERNAL_30e11a11_4_k_cu_f0b26ae9_595164cuda3std6ranges3__45__cpo6cbeginE:
	.zero		1
	.type		_ZN40_INTERNAL_30e11a11_4_k_cu_f0b26ae9_595164cuda3std3__48in_placeE,@object
	.size		_ZN40_INTERNAL_30e11a11_4_k_cu_f0b26ae9_595164cuda3std3__48in_placeE,(_ZN40_INTERNAL_30e11a11_4_k_cu_f0b26ae9_595164cuda3std6ranges3__45__cpo4sizeE - _ZN40_INTERNAL_30e11a11_4_k_cu_f0b26ae9_595164cuda3std3__48in_placeE)
_ZN40_INTERNAL_30e11a11_4_k_cu_f0b26ae9_595164cuda3std3__48in_placeE:
	.zero		1
	.type		_ZN40_INTERNAL_30e11a11_4_k_cu_f0b26ae9_595164cuda3std6ranges3__45__cpo4sizeE,@object
	.size		_ZN40_INTERNAL_30e11a11_4_k_cu_f0b26ae9_595164cuda3std6ranges3__45__cpo4sizeE,(_ZN40_INTERNAL_30e11a11_4_k_cu_f0b26ae9_595166thrust24THRUST_300001_SM_1000_NS12placeholders2_9E - _ZN40_INTERNAL_30e11a11_4_k_cu_f0b26ae9_595164cuda3std6ranges3__45__cpo4sizeE)
_ZN40_INTERNAL_30e11a11_4_k_cu_f0b26ae9_595164cuda3std6ranges3__45__cpo4sizeE:
	.zero		1
	.type		_ZN40_INTERNAL_30e11a11_4_k_cu_f0b26ae9_595166thrust24THRUST_300001_SM_1000_NS12placeholders2_9E,@object
	.size		_ZN40_INTERNAL_30e11a11_4_k_cu_f0b26ae9_595166thrust24THRUST_300001_SM_1000_NS12placeholders2_9E,(_ZN40_INTERNAL_30e11a11_4_k_cu_f0b26ae9_595164cuda3std3__45__cpo7crbeginE - _ZN40_INTERNAL_30e11a11_4_k_cu_f0b26ae9_595166thrust24THRUST_300001_SM_1000_NS12placeholders2_9E)
_ZN40_INTERNAL_30e11a11_4_k_cu_f0b26ae9_595166thrust24THRUST_300001_SM_1000_NS12placeholders2_9E:
	.zero		1
	.type		_ZN40_INTERNAL_30e11a11_4_k_cu_f0b26ae9_595164cuda3std3__45__cpo7crbeginE,@object
	.size		_ZN40_INTERNAL_30e11a11_4_k_cu_f0b26ae9_595164cuda3std3__45__cpo7crbeginE,(_ZN40_INTERNAL_30e11a11_4_k_cu_f0b26ae9_595164cuda3std6ranges3__45__cpo4nextE - _ZN40_INTERNAL_30e11a11_4_k_cu_f0b26ae9_595164cuda3std3__45__cpo7crbeginE)
_ZN40_INTERNAL_30e11a11_4_k_cu_f0b26ae9_595164cuda3std3__45__cpo7crbeginE:
	.zero		1
	.type		_ZN40_INTERNAL_30e11a11_4_k_cu_f0b26ae9_595164cuda3std6ranges3__45__cpo4nextE,@object
	.size		_ZN40_INTERNAL_30e11a11_4_k_cu_f0b26ae9_595164cuda3std6ranges3__45__cpo4nextE,(_ZN40_INTERNAL_30e11a11_4_k_cu_f0b26ae9_595164cuda3std6ranges3__45__cpo4swapE - _ZN40_INTERNAL_30e11a11_4_k_cu_f0b26ae9_595164cuda3std6ranges3__45__cpo4nextE)
_ZN40_INTERNAL_30e11a11_4_k_cu_f0b26ae9_595164cuda3std6ranges3__45__cpo4nextE:
	.zero		1
	.type		_ZN40_INTERNAL_30e11a11_4_k_cu_f0b26ae9_595164cuda3std6ranges3__45__cpo4swapE,@object
	.size		_ZN40_INTERNAL_30e11a11_4_k_cu_f0b26ae9_595164cuda3std6ranges3__45__cpo4swapE,(_ZN40_INTERNAL_30e11a11_4_k_cu_f0b26ae9_595166thrust24THRUST_300001_SM_1000_NS12placeholders2_1E - _ZN40_INTERNAL_30e11a11_4_k_cu_f0b26ae9_595164cuda3std6ranges3__45__cpo4swapE)
_ZN40_INTERNAL_30e11a11_4_k_cu_f0b26ae9_595164cuda3std6ranges3__45__cpo4swapE:
	.zero		1
	.type		_ZN40_INTERNAL_30e11a11_4_k_cu_f0b26ae9_595166thrust24THRUST_300001_SM_1000_NS12placeholders2_1E,@object
	.size		_ZN40_INTERNAL_30e11a11_4_k_cu_f0b26ae9_595166thrust24THRUST_300001_SM_1000_NS12placeholders2_1E,(_ZN40_INTERNAL_30e11a11_4_k_cu_f0b26ae9_595166thrust24THRUST_300001_SM_1000_NS12placeholders2_3E - _ZN40_INTERNAL_30e11a11_4_k_cu_f0b26ae9_595166thrust24THRUST_300001_SM_1000_NS12placeholders2_1E)
_ZN40_INTERNAL_30e11a11_4_k_cu_f0b26ae9_595166thrust24THRUST_300001_SM_1000_NS12placeholders2_1E:
	.zero		1
	.type		_ZN40_INTERNAL_30e11a11_4_k_cu_f0b26ae9_595166thrust24THRUST_300001_SM_1000_NS12placeholders2_3E,@object
	.size		_ZN40_INTERNAL_30e11a11_4_k_cu_f0b26ae9_595166thrust24THRUST_300001_SM_1000_NS12placeholders2_3E,(_ZN40_INTERNAL_30e11a11_4_k_cu_f0b26ae9_595164cuda3std3__45__cpo5beginE - _ZN40_INTERNAL_30e11a11_4_k_cu_f0b26ae9_595166thrust24THRUST_300001_SM_1000_NS12placeholders2_3E)
_ZN40_INTERNAL_30e11a11_4_k_cu_f0b26ae9_595166thrust24THRUST_300001_SM_1000_NS12placeholders2_3E:
	.zero		1
	.type		_ZN40_INTERNAL_30e11a11_4_k_cu_f0b26ae9_595164cuda3std3__45__cpo5beginE,@object
	.size		_ZN40_INTERNAL_30e11a11_4_k_cu_f0b26ae9_595164cuda3std3__45__cpo5beginE,(_ZN40_INTERNAL_30e11a11_4_k_cu_f0b26ae9_595164cuda3std6ranges3__45__cpo5beginE - _ZN40_INTERNAL_30e11a11_4_k_cu_f0b26ae9_595164cuda3std3__45__cpo5beginE)
_ZN40_INTERNAL_30e11a11_4_k_cu_f0b26ae9_595164cuda3std3__45__cpo5beginE:
	.zero		1
	.type		_ZN40_INTERNAL_30e11a11_4_k_cu_f0b26ae9_595164cuda3std6ranges3__45__cpo5beginE,@object
	.size		_ZN40_INTERNAL_30e11a11_4_k_cu_f0b26ae9_595164cuda3std6ranges3__45__cpo5beginE,(_ZN40_INTERNAL_30e11a11_4_k_cu_f0b26ae9_595164cuda3std3__442_GLOBAL__N__30e11a11_4_k_cu_f0b26ae9_595166ignoreE - _ZN40_INTERNAL_30e11a11_4_k_cu_f0b26ae9_595164cuda3std6ranges3__45__cpo5beginE)
_ZN40_INTERNAL_30e11a11_4_k_cu_f0b26ae9_595164cuda3std6ranges3__45__cpo5beginE:
	.zero		1
	.type		_ZN40_INTERNAL_30e11a11_4_k_cu_f0b26ae9_595164cuda3std3__442_GLOBAL__N__30e11a11_4_k_cu_f0b26ae9_595166ignoreE,@object
	.size		_ZN40_INTERNAL_30e11a11_4_k_cu_f0b26ae9_595164cuda3std3__442_GLOBAL__N__30e11a11_4_k_cu_f0b26ae9_595166ignoreE,(_ZN40_INTERNAL_30e11a11_4_k_cu_f0b26ae9_595164cuda3std6ranges3__45__cpo4dataE - _ZN40_INTERNAL_30e11a11_4_k_cu_f0b26ae9_595164cuda3std3__442_GLOBAL__N__30e11a11_4_k_cu_f0b26ae9_595166ignoreE)
_ZN40_INTERNAL_30e11a11_4_k_cu_f0b26ae9_595164cuda3std3__442_GLOBAL__N__30e11a11_4_k_cu_f0b26ae9_595166ignoreE:
	.zero		1
	.type		_ZN40_INTERNAL_30e11a11_4_k_cu_f0b26ae9_595164cuda3std6ranges3__45__cpo4dataE,@object
	.size		_ZN40_INTERNAL_30e11a11_4_k_cu_f0b26ae9_595164cuda3std6ranges3__45__cpo4dataE,(_ZN40_INTERNAL_30e11a11_4_k_cu_f0b26ae9_595166thrust24THRUST_300001_SM_1000_NS12placeholders2_7E - _ZN40_INTERNAL_30e11a11_4_k_cu_f0b26ae9_595164cuda3std6ranges3__45__cpo4dataE)
_ZN40_INTERNAL_30e11a11_4_k_cu_f0b26ae9_595164cuda3std6ranges3__45__cpo4dataE:
	.zero		1
	.type		_ZN40_INTERNAL_30e11a11_4_k_cu_f0b26ae9_595166thrust24THRUST_300001_SM_1000_NS12placeholders2_7E,@object
	.size		_ZN40_INTERNAL_30e11a11_4_k_cu_f0b26ae9_595166thrust24THRUST_300001_SM_1000_NS12placeholders2_7E,(_ZN40_INTERNAL_30e11a11_4_k_cu_f0b26ae9_595164cuda3std3__45__cpo6rbeginE - _ZN40_INTERNAL_30e11a11_4_k_cu_f0b26ae9_595166thrust24THRUST_300001_SM_1000_NS12placeholders2_7E)
_ZN40_INTERNAL_30e11a11_4_k_cu_f0b26ae9_595166thrust24THRUST_300001_SM_1000_NS12placeholders2_7E:
	.zero		1
	.type		_ZN40_INTERNAL_30e11a11_4_k_cu_f0b26ae9_595164cuda3std3__45__cpo6rbeginE,@object
	.size		_ZN40_INTERNAL_30e11a11_4_k_cu_f0b26ae9_595164cuda3std3__45__cpo6rbeginE,(_ZN40_INTERNAL_30e11a11_4_k_cu_f0b26ae9_595164cuda3std6ranges3__45__cpo7advanceE - _ZN40_INTERNAL_30e11a11_4_k_cu_f0b26ae9_595164cuda3std3__45__cpo6rbeginE)
_ZN40_INTERNAL_30e11a11_4_k_cu_f0b26ae9_595164cuda3std3__45__cpo6rbeginE:
	.zero		1
	.type		_ZN40_INTERNAL_30e11a11_4_k_cu_f0b26ae9_595164cuda3std6ranges3__45__cpo7advanceE,@object
	.size		_ZN40_INTERNAL_30e11a11_4_k_cu_f0b26ae9_595164cuda3std6ranges3__45__cpo7advanceE,(_ZN40_INTERNAL_30e11a11_4_k_cu_f0b26ae9_595164cuda3std3__47nulloptE - _ZN40_INTERNAL_30e11a11_4_k_cu_f0b26ae9_595164cuda3std6ranges3__45__cpo7advanceE)
_ZN40_INTERNAL_30e11a11_4_k_cu_f0b26ae9_595164cuda3std6ranges3__45__cpo7advanceE:
	.zero		1
	.type		_ZN40_INTERNAL_30e11a11_4_k_cu_f0b26ae9_595164cuda3std3__47nulloptE,@object
	.size		_ZN40_INTERNAL_30e11a11_4_k_cu_f0b26ae9_595164cuda3std3__47nulloptE,(_ZN40_INTERNAL_30e11a11_4_k_cu_f0b26ae9_595164cuda3std6ranges3__45__cpo8distanceE - _ZN40_INTERNAL_30e11a11_4_k_cu_f0b26ae9_595164cuda3std3__47nulloptE)
_ZN40_INTERNAL_30e11a11_4_k_cu_f0b26ae9_595164cuda3std3__47nulloptE:
	.zero		1
	.type		_ZN40_INTERNAL_30e11a11_4_k_cu_f0b26ae9_595164cuda3std6ranges3__45__cpo8distanceE,@object
	.size		_ZN40_INTERNAL_30e11a11_4_k_cu_f0b26ae9_595164cuda3std6ranges3__45__cpo8distanceE,(_ZN40_INTERNAL_30e11a11_4_k_cu_f0b26ae9_595166thrust24THRUST_300001_SM_1000_NS12placeholders2_6E - _ZN40_INTERNAL_30e11a11_4_k_cu_f0b26ae9_595164cuda3std6ranges3__45__cpo8distanceE)
_ZN40_INTERNAL_30e11a11_4_k_cu_f0b26ae9_595164cuda3std6ranges3__45__cpo8distanceE:
	.zero		1
	.type		_ZN40_INTERNAL_30e11a11_4_k_cu_f0b26ae9_595166thrust24THRUST_300001_SM_1000_NS12placeholders2_6E,@object
	.size		_ZN40_INTERNAL_30e11a11_4_k_cu_f0b26ae9_595166thrust24THRUST_300001_SM_1000_NS12placeholders2_6E,(_ZN40_INTERNAL_30e11a11_4_k_cu_f0b26ae9_595164cuda3std3__45__cpo4cendE - _ZN40_INTERNAL_30e11a11_4_k_cu_f0b26ae9_595166thrust24THRUST_300001_SM_1000_NS12placeholders2_6E)
_ZN40_INTERNAL_30e11a11_4_k_cu_f0b26ae9_595166thrust24THRUST_300001_SM_1000_NS12placeholders2_6E:
	.zero		1
	.type		_ZN40_INTERNAL_30e11a11_4_k_cu_f0b26ae9_595164cuda3std3__45__cpo4cendE,@object
	.size		_ZN40_INTERNAL_30e11a11_4_k_cu_f0b26ae9_595164cuda3std3__45__cpo4cendE,(_ZN40_INTERNAL_30e11a11_4_k_cu_f0b26ae9_595164cuda3std6ranges3__45__cpo4cendE - _ZN40_INTERNAL_30e11a11_4_k_cu_f0b26ae9_595164cuda3std3__45__cpo4cendE)
_ZN40_INTERNAL_30e11a11_4_k_cu_f0b26ae9_595164cuda3std3__45__cpo4cendE:
	.zero		1
	.type		_ZN40_INTERNAL_30e11a11_4_k_cu_f0b26ae9_595164cuda3std6ranges3__45__cpo4cendE,@object
	.size		_ZN40_INTERNAL_30e11a11_4_k_cu_f0b26ae9_595164cuda3std6ranges3__45__cpo4cendE,(_ZN40_INTERNAL_30e11a11_4_k_cu_f0b26ae9_595164cuda3std3__420unreachable_sentinelE - _ZN40_INTERNAL_30e11a11_4_k_cu_f0b26ae9_595164cuda3std6ranges3__45__cpo4cendE)
_ZN40_INTERNAL_30e11a11_4_k_cu_f0b26ae9_595164cuda3std6ranges3__45__cpo4cendE:
	.zero		1
	.type		_ZN40_INTERNAL_30e11a11_4_k_cu_f0b26ae9_595164cuda3std3__420unreachable_sentinelE,@object
	.size		_ZN40_INTERNAL_30e11a11_4_k_cu_f0b26ae9_595164cuda3std3__420unreachable_sentinelE,(_ZN40_INTERNAL_30e11a11_4_k_cu_f0b26ae9_595164cuda3std6ranges3__45__cpo5ssizeE - _ZN40_INTERNAL_30e11a11_4_k_cu_f0b26ae9_595164cuda3std3__420unreachable_sentinelE)
_ZN40_INTERNAL_30e11a11_4_k_cu_f0b26ae9_595164cuda3std3__420unreachable_sentinelE:
	.zero		1
	.type		_ZN40_INTERNAL_30e11a11_4_k_cu_f0b26ae9_595164cuda3std6ranges3__45__cpo5ssizeE,@object
	.size		_ZN40_INTERNAL_30e11a11_4_k_cu_f0b26ae9_595164cuda3std6ranges3__45__cpo5ssizeE,(_ZN40_INTERNAL_30e11a11_4_k_cu_f0b26ae9_595166thrust24THRUST_300001_SM_1000_NS12placeholders3_10E - _ZN40_INTERNAL_30e11a11_4_k_cu_f0b26ae9_595164cuda3std6ranges3__45__cpo5ssizeE)
_ZN40_INTERNAL_30e11a11_4_k_cu_f0b26ae9_595164cuda3std6ranges3__45__cpo5ssizeE:
	.zero		1
	.type		_ZN40_INTERNAL_30e11a11_4_k_cu_f0b26ae9_595166thrust24THRUST_300001_SM_1000_NS12placeholders3_10E,@object
	.size		_ZN40_INTERNAL_30e11a11_4_k_cu_f0b26ae9_595166thrust24THRUST_300001_SM_1000_NS12placeholders3_10E,(_ZN40_INTERNAL_30e11a11_4_k_cu_f0b26ae9_595164cuda3std3__45__cpo5crendE - _ZN40_INTERNAL_30e11a11_4_k_cu_f0b26ae9_595166thrust24THRUST_300001_SM_1000_NS12placeholders3_10E)
_ZN40_INTERNAL_30e11a11_4_k_cu_f0b26ae9_595166thrust24THRUST_300001_SM_1000_NS12placeholders3_10E:
	.zero		1
	.type		_ZN40_INTERNAL_30e11a11_4_k_cu_f0b26ae9_595164cuda3std3__45__cpo5crendE,@object
	.size		_ZN40_INTERNAL_30e11a11_4_k_cu_f0b26ae9_595164cuda3std3__45__cpo5crendE,(_ZN40_INTERNAL_30e11a11_4_k_cu_f0b26ae9_595164cuda3std6ranges3__45__cpo4prevE - _ZN40_INTERNAL_30e11a11_4_k_cu_f0b26ae9_595164cuda3std3__45__cpo5crendE)
_ZN40_INTERNAL_30e11a11_4_k_cu_f0b26ae9_595164cuda3std3__45__cpo5crendE:
	.zero		1
	.type		_ZN40_INTERNAL_30e11a11_4_k_cu_f0b26ae9_595164cuda3std6ranges3__45__cpo4prevE,@object
	.size		_ZN40_INTERNAL_30e11a11_4_k_cu_f0b26ae9_595164cuda3std6ranges3__45__cpo4prevE,(_ZN40_INTERNAL_30e11a11_4_k_cu_f0b26ae9_595164cuda3std6ranges3__45__cpo9iter_moveE - _ZN40_INTERNAL_30e11a11_4_k_cu_f0b26ae9_595164cuda3std6ranges3__45__cpo4prevE)
_ZN40_INTERNAL_30e11a11_4_k_cu_f0b26ae9_595164cuda3std6ranges3__45__cpo4prevE:
	.zero		1
	.type		_ZN40_INTERNAL_30e11a11_4_k_cu_f0b26ae9_595164cuda3std6ranges3__45__cpo9iter_moveE,@object
	.size		_ZN40_INTERNAL_30e11a11_4_k_cu_f0b26ae9_595164cuda3std6ranges3__45__cpo9iter_moveE,(_ZN40_INTERNAL_30e11a11_4_k_cu_f0b26ae9_595166thrust24THRUST_300001_SM_1000_NS12placeholders2_2E - _ZN40_INTERNAL_30e11a11_4_k_cu_f0b26ae9_595164cuda3std6ranges3__45__cpo9iter_moveE)
_ZN40_INTERNAL_30e11a11_4_k_cu_f0b26ae9_595164cuda3std6ranges3__45__cpo9iter_moveE:
	.zero		1
	.type		_ZN40_INTERNAL_30e11a11_4_k_cu_f0b26ae9_595166thrust24THRUST_300001_SM_1000_NS12placeholders2_2E,@object
	.size		_ZN40_INTERNAL_30e11a11_4_k_cu_f0b26ae9_595166thrust24THRUST_300001_SM_1000_NS12placeholders2_2E,(_ZN40_INTERNAL_30e11a11_4_k_cu_f0b26ae9_595166thrust24THRUST_300001_SM_1000_NS12placeholders2_4E - _ZN40_INTERNAL_30e11a11_4_k_cu_f0b26ae9_595166thrust24THRUST_300001_SM_1000_NS12placeholders2_2E)
_ZN40_INTERNAL_30e11a11_4_k_cu_f0b26ae9_595166thrust24THRUST_300001_SM_1000_NS12placeholders2_2E:
	.zero		1
	.type		_ZN40_INTERNAL_30e11a11_4_k_cu_f0b26ae9_595166thrust24THRUST_300001_SM_1000_NS12placeholders2_4E,@object
	.size		_ZN40_INTERNAL_30e11a11_4_k_cu_f0b26ae9_595166thrust24THRUST_300001_SM_1000_NS12placeholders2_4E,(_ZN40_INTERNAL_30e11a11_4_k_cu_f0b26ae9_595164cuda3std3__45__cpo3endE - _ZN40_INTERNAL_30e11a11_4_k_cu_f0b26ae9_595166thrust24THRUST_300001_SM_1000_NS12placeholders2_4E)
_ZN40_INTERNAL_30e11a11_4_k_cu_f0b26ae9_595166thrust24THRUST_300001_SM_1000_NS12placeholders2_4E:
	.zero		1
	.type		_ZN40_INTERNAL_30e11a11_4_k_cu_f0b26ae9_595164cuda3std3__45__cpo3endE,@object
	.size		_ZN40_INTERNAL_30e11a11_4_k_cu_f0b26ae9_595164cuda3std3__45__cpo3endE,(_ZN40_INTERNAL_30e11a11_4_k_cu_f0b26ae9_595164cuda3std6ranges3__45__cpo3endE - _ZN40_INTERNAL_30e11a11_4_k_cu_f0b26ae9_595164cuda3std3__45__cpo3endE)
_ZN40_INTERNAL_30e11a11_4_k_cu_f0b26ae9_595164cuda3std3__45__cpo3endE:
	.zero		1
	.type		_ZN40_INTERNAL_30e11a11_4_k_cu_f0b26ae9_595164cuda3std6ranges3__45__cpo3endE,@object
	.size		_ZN40_INTERNAL_30e11a11_4_k_cu_f0b26ae9_595164cuda3std6ranges3__45__cpo3endE,(_ZN40_INTERNAL_30e11a11_4_k_cu_f0b26ae9_595164cuda3std3__419piecewise_constructE - _ZN40_INTERNAL_30e11a11_4_k_cu_f0b26ae9_595164cuda3std6ranges3__45__cpo3endE)
_ZN40_INTERNAL_30e11a11_4_k_cu_f0b26ae9_595164cuda3std6ranges3__45__cpo3endE:
	.zero		1
	.type		_ZN40_INTERNAL_30e11a11_4_k_cu_f0b26ae9_595164cuda3std3__419piecewise_constructE,@object
	.size		_ZN40_INTERNAL_30e11a11_4_k_cu_f0b26ae9_595164cuda3std3__419piecewise_constructE,(_ZN40_INTERNAL_30e11a11_4_k_cu_f0b26ae9_595164cuda3std6ranges3__45__cpo5cdataE - _ZN40_INTERNAL_30e11a11_4_k_cu_f0b26ae9_595164cuda3std3__419piecewise_constructE)
_ZN40_INTERNAL_30e11a11_4_k_cu_f0b26ae9_595164cuda3std3__419piecewise_constructE:
	.zero		1
	.type		_ZN40_INTERNAL_30e11a11_4_k_cu_f0b26ae9_595164cuda3std6ranges3__45__cpo5cdataE,@object
	.size		_ZN40_INTERNAL_30e11a11_4_k_cu_f0b26ae9_595164cuda3std6ranges3__45__cpo5cdataE,(_ZN40_INTERNAL_30e11a11_4_k_cu_f0b26ae9_595166thrust24THRUST_300001_SM_1000_NS12placeholders2_8E - _ZN40_INTERNAL_30e11a11_4_k_cu_f0b26ae9_595164cuda3std6ranges3__45__cpo5cdataE)
_ZN40_INTERNAL_30e11a11_4_k_cu_f0b26ae9_595164cuda3std6ranges3__45__cpo5cdataE:
	.zero		1
	.type		_ZN40_INTERNAL_30e11a11_4_k_cu_f0b26ae9_595166thrust24THRUST_300001_SM_1000_NS12placeholders2_8E,@object
	.size		_ZN40_INTERNAL_30e11a11_4_k_cu_f0b26ae9_595166thrust24THRUST_300001_SM_1000_NS12placeholders2_8E,(_ZN40_INTERNAL_30e11a11_4_k_cu_f0b26ae9_595164cuda3std3__45__cpo4rendE - _ZN40_INTERNAL_30e11a11_4_k_cu_f0b26ae9_595166thrust24THRUST_300001_SM_1000_NS12placeholders2_8E)
_ZN40_INTERNAL_30e11a11_4_k_cu_f0b26ae9_595166thrust24THRUST_300001_SM_1000_NS12placeholders2_8E:
	.zero		1
	.type		_ZN40_INTERNAL_30e11a11_4_k_cu_f0b26ae9_595164cuda3std3__45__cpo4rendE,@object
	.size		_ZN40_INTERNAL_30e11a11_4_k_cu_f0b26ae9_595164cuda3std3__45__cpo4rendE,(_ZN40_INTERNAL_30e11a11_4_k_cu_f0b26ae9_595164cuda3std6ranges3__45__cpo9iter_swapE - _ZN40_INTERNAL_30e11a11_4_k_cu_f0b26ae9_595164cuda3std3__45__cpo4rendE)
_ZN40_INTERNAL_30e11a11_4_k_cu_f0b26ae9_595164cuda3std3__45__cpo4rendE:
	.zero		1
	.type		_ZN40_INTERNAL_30e11a11_4_k_cu_f0b26ae9_595164cuda3std6ranges3__45__cpo9iter_swapE,@object
	.size		_ZN40_INTERNAL_30e11a11_4_k_cu_f0b26ae9_595164cuda3std6ranges3__45__cpo9iter_swapE,(_ZN40_INTERNAL_30e11a11_4_k_cu_f0b26ae9_595164cuda3std3__48unexpectE - _ZN40_INTERNAL_30e11a11_4_k_cu_f0b26ae9_595164cuda3std6ranges3__45__cpo9iter_swapE)
_ZN40_INTERNAL_30e11a11_4_k_cu_f0b26ae9_595164cuda3std6ranges3__45__cpo9iter_swapE:
	.zero		1
	.type		_ZN40_INTERNAL_30e11a11_4_k_cu_f0b26ae9_595164cuda3std3__48unexpectE,@object
	.size		_ZN40_INTERNAL_30e11a11_4_k_cu_f0b26ae9_595164cuda3std3__48unexpectE,(_ZN40_INTERNAL_30e11a11_4_k_cu_f0b26ae9_595166thrust24THRUST_300001_SM_1000_NS6system6detail10sequential3seqE - _ZN40_INTERNAL_30e11a11_4_k_cu_f0b26ae9_595164cuda3std3__48unexpectE)
_ZN40_INTERNAL_30e11a11_4_k_cu_f0b26ae9_595164cuda3std3__48unexpectE:
	.zero		1
	.type		_ZN40_INTERNAL_30e11a11_4_k_cu_f0b26ae9_595166thrust24THRUST_300001_SM_1000_NS6system6detail10sequential3seqE,@object
	.size		_ZN40_INTERNAL_30e11a11_4_k_cu_f0b26ae9_595166thrust24THRUST_300001_SM_1000_NS6system6detail10sequential3seqE,(.L_29 - _ZN40_INTERNAL_30e11a11_4_k_cu_f0b26ae9_595166thrust24THRUST_300001_SM_1000_NS6system6detail10sequential3seqE)
_ZN40_INTERNAL_30e11a11_4_k_cu_f0b26ae9_595166thrust24THRUST_300001_SM_1000_NS6system6detail10sequential3seqE:
	.zero		1
.L_29:


//--------------------- .nv.constant0._ZN3cub18CUB_300001_SM_10006detail11EmptyKernelIvEEvv --------------------------
	.section	.nv.constant0._ZN3cub18CUB_300001_SM_10006detail11EmptyKernelIvEEvv,"a",@progbits
	.sectionflags	@""
	.align	4
.nv.constant0._ZN3cub18CUB_300001_SM_10006detail11EmptyKernelIvEEvv:
	.zero		896


//--------------------- SYMBOLS --------------------------

	.type		.nv.reservedSmem.offset0,@object
	.size		.nv.reservedSmem.offset0,0x4
